//
// Generated by NVIDIA NVVM Compiler
//
// Compiler Build ID: CL-36424714
// Cuda compilation tools, release 13.0, V13.0.88
// Based on NVVM 20.0.0
//

.version 9.0
.target sm_100
.address_size 64

	// .globl	tensor_add_fp32_kernel

.visible .entry tensor_add_fp32_kernel(
	.param .u64 .ptr .align 1 tensor_add_fp32_kernel_param_0,
	.param .u64 .ptr .align 1 tensor_add_fp32_kernel_param_1,
	.param .u64 .ptr .align 1 tensor_add_fp32_kernel_param_2,
	.param .u32 tensor_add_fp32_kernel_param_3
)
{
	.reg .pred 	%p<2>;
	.reg .b32 	%r<6>;
	.reg .b32 	%f<4>;
	.reg .b64 	%rd<11>;

	ld.param.u64 	%rd1, [tensor_add_fp32_kernel_param_0];
	ld.param.u64 	%rd2, [tensor_add_fp32_kernel_param_1];
	ld.param.u64 	%rd3, [tensor_add_fp32_kernel_param_2];
	ld.param.u32 	%r2, [tensor_add_fp32_kernel_param_3];
	mov.u32 	%r3, %ctaid.x;
	mov.u32 	%r4, %ntid.x;
	mov.u32 	%r5, %tid.x;
	mad.lo.s32 	%r1, %r3, %r4, %r5;
	setp.ge.s32 	%p1, %r1, %r2;
	@%p1 bra 	$L__BB0_2;
	cvta.to.global.u64 	%rd4, %rd1;
	cvta.to.global.u64 	%rd5, %rd2;
	cvta.to.global.u64 	%rd6, %rd3;
	mul.wide.s32 	%rd7, %r1, 4;
	add.s64 	%rd8, %rd4, %rd7;
	ld.global.nc.f32 	%f1, [%rd8];
	add.s64 	%rd9, %rd5, %rd7;
	ld.global.nc.f32 	%f2, [%rd9];
	add.f32 	%f3, %f1, %f2;
	add.s64 	%rd10, %rd6, %rd7;
	st.global.f32 	[%rd10], %f3;
$L__BB0_2:
	ret;

}


// ===== COMPILED SASS (sm_100) =====

	.target	sm_100

	.elftype	@"ET_EXEC"


//--------------------- .note.nv.tkinfo           --------------------------
	.section	.note.nv.tkinfo,"",@"SHT_NOTE"
	.sectionflags	@"SHF_NOTE_NV_TKINFO"
	.tkinfo
        /*0018*/ 	.word	0x00000002
        /*0030*/ 	.string	""
        /*0030*/ 	.string	"ptxas"
        /*0030*/ 	.string	"Cuda compilation tools, release 13.0, V13.0.88"
        /*0030*/ 	.string	"Build cuda_13.0.r13.0/compiler.36424714_0"
        /*0030*/ 	.string	"-arch sm_100 -m 64 "



//--------------------- .note.nv.cuinfo           --------------------------
	.section	.note.nv.cuinfo,"",@"SHT_NOTE"
	.sectionflags	@"SHF_NOTE_NV_CUINFO"
        /*0018*/ 	.short	0x0002
        /*001a*/ 	.short	0x0064
        /*001c*/ 	.short	0x0082
	.zero		2


//--------------------- .nv.info                  --------------------------
	.section	.nv.info,"",@"SHT_CUDA_INFO"
	.align	4


	//----- nvinfo : EIATTR_REGCOUNT
	.align		4
        /*0000*/ 	.byte	0x04, 0x2f
        /*0002*/ 	.short	(.L_1 - .L_0)
	.align		4
.L_0:
        /*0004*/ 	.word	index@(tensor_add_fp32_kernel)
        /*0008*/ 	.word	0x0000000c


	//----- nvinfo : EIATTR_FRAME_SIZE
	.align		4
.L_1:
        /*000c*/ 	.byte	0x04, 0x11
        /*000e*/ 	.short	(.L_3 - .L_2)
	.align		4
.L_2:
        /*0010*/ 	.word	index@(tensor_add_fp32_kernel)
        /*0014*/ 	.word	0x00000000


	//----- nvinfo : EIATTR_MIN_STACK_SIZE
	.align		4
.L_3:
        /*0018*/ 	.byte	0x04, 0x12
        /*001a*/ 	.short	(.L_5 - .L_4)
	.align		4
.L_4:
        /*001c*/ 	.word	index@(tensor_add_fp32_kernel)
        /*0020*/ 	.word	0x00000000
.L_5:


//--------------------- .nv.compat                --------------------------
	.section	.nv.compat,"",@"SHT_CUDA_COMPAT_INFO"
	.align	4
        /*0000*/ 	.byte	0x02, 0x09, 0x00, 0x00, 0x02, 0x02, 0x01, 0x00, 0x02, 0x05, 0x05, 0x00, 0x03, 0x07, 0x01, 0x01
        /*0010*/ 	.byte	0x02, 0x03, 0x00, 0x00, 0x02, 0x06, 0x01, 0x00, 0x04, 0x0b, 0x08, 0x00, 0x09, 0x00, 0x00, 0x00
        /*0020*/ 	.byte	0x00, 0x00, 0x00, 0x00


//--------------------- .nv.info.tensor_add_fp32_kernel --------------------------
	.section	.nv.info.tensor_add_fp32_kernel,"",@"SHT_CUDA_INFO"
	.sectionflags	@""
	.align	4


	//----- nvinfo : EIATTR_CUDA_API_VERSION
	.align		4
        /*0000*/ 	.byte	0x04, 0x37
        /*0002*/ 	.short	(.L_7 - .L_6)
.L_6:
        /*0004*/ 	.word	0x00000082


	//----- nvinfo : EIATTR_KPARAM_INFO
	.align		4
.L_7:
        /*0008*/ 	.byte	0x04, 0x17
        /*000a*/ 	.short	(.L_9 - .L_8)
.L_8:
        /*000c*/ 	.word	0x00000000
        /*0010*/ 	.short	0x0003
        /*0012*/ 	.short	0x0018
        /*0014*/ 	.byte	0x00, 0xf0, 0x11, 0x00


	//----- nvinfo : EIATTR_KPARAM_INFO
	.align		4
.L_9:
        /*0018*/ 	.byte	0x04, 0x17
        /*001a*/ 	.short	(.L_11 - .L_10)
.L_10:
        /*001c*/ 	.word	0x00000000
        /*0020*/ 	.short	0x0002
        /*0022*/ 	.short	0x0010
        /*0024*/ 	.byte	0x00, 0xf5, 0x21, 0x00


	//----- nvinfo : EIATTR_KPARAM_INFO
	.align		4
.L_11:
        /*0028*/ 	.byte	0x04, 0x17
        /*002a*/ 	.short	(.L_13 - .L_12)
.L_12:
        /*002c*/ 	.word	0x00000000
        /*0030*/ 	.short	0x0001
        /*0032*/ 	.short	0x0008
        /*0034*/ 	.byte	0x00, 0xf5, 0x21, 0x00


	//----- nvinfo : EIATTR_KPARAM_INFO
	.align		4
.L_13:
        /*0038*/ 	.byte	0x04, 0x17
        /*003a*/ 	.short	(.L_15 - .L_14)
.L_14:
        /*003c*/ 	.word	0x00000000
        /*0040*/ 	.short	0x0000
        /*0042*/ 	.short	0x0000
        /*0044*/ 	.byte	0x00, 0xf5, 0x21, 0x00


	//----- nvinfo : EIATTR_SPARSE_MMA_MASK
	.align		4
.L_15:
        /*0048*/ 	.byte	0x03, 0x50
        /*004a*/ 	.short	0x0000


	//----- nvinfo : EIATTR_MAXREG_COUNT
	.align		4
        /*004c*/ 	.byte	0x03, 0x1b
        /*004e*/ 	.short	0x00ff


	//----- nvinfo : EIATTR_MERCURY_ISA_VERSION
	.align		4
        /*0050*/ 	.byte	0x03, 0x5f
        /*0052*/ 	.short	0x0101


	//----- nvinfo : EIATTR_VRC_CTA_INIT_COUNT
	.align		4
        /*0054*/ 	.byte	0x02, 0x4a
	.zero		1
	.zero		1


	//----- nvinfo : EIATTR_EXIT_INSTR_OFFSETS
	.align		4
        /*0058*/ 	.byte	0x04, 0x1c
        /*005a*/ 	.short	(.L_17 - .L_16)


	//   ....[0]....
.L_16:
        /*005c*/ 	.word	0x00000070


	//   ....[1]....
        /*0060*/ 	.word	0x00000130


	//----- nvinfo : EIATTR_CBANK_PARAM_SIZE
	.align		4
.L_17:
        /*0064*/ 	.byte	0x03, 0x19
        /*0066*/ 	.short	0x001c


	//----- nvinfo : EIATTR_PARAM_CBANK
	.align		4
        /*0068*/ 	.byte	0x04, 0x0a
        /*006a*/ 	.short	(.L_19 - .L_18)
	.align		4
.L_18:
        /*006c*/ 	.word	index@(.nv.constant0.tensor_add_fp32_kernel)
        /*0070*/ 	.short	0x0380
        /*0072*/ 	.short	0x001c


	//----- nvinfo : EIATTR_SW_WAR
	.align		4
.L_19:
        /*0074*/ 	.byte	0x04, 0x36
        /*0076*/ 	.short	(.L_21 - .L_20)
.L_20:
        /*0078*/ 	.word	0x00000008
.L_21:


//--------------------- .nv.callgraph             --------------------------
	.section	.nv.callgraph,"",@"SHT_CUDA_CALLGRAPH"
	.align	4
	.sectionentsize	8
	.align		4
        /*0000*/ 	.word	0x00000000
	.align		4
        /*0004*/ 	.word	0xffffffff
	.align		4
        /*0008*/ 	.word	0x00000000
	.align		4
        /*000c*/ 	.word	0xfffffffe
	.align		4
        /*0010*/ 	.word	0x00000000
	.align		4
        /*0014*/ 	.word	0xfffffffd
	.align		4
        /*0018*/ 	.word	0x00000000
	.align		4
        /*001c*/ 	.word	0xfffffffc


//--------------------- .text.tensor_add_fp32_kernel --------------------------
	.section	.text.tensor_add_fp32_kernel,"ax",@progbits
	.align	128
        .global         tensor_add_fp32_kernel
        .type           tensor_add_fp32_kernel,@function
        .size           tensor_add_fp32_kernel,(.L_x_1 - tensor_add_fp32_kernel)
        .other          tensor_add_fp32_kernel,@"STO_CUDA_ENTRY STV_DEFAULT"
tensor_add_fp32_kernel:
.text.tensor_add_fp32_kernel:
[----:B------:R-:W-:Y:S01]  /*0000*/  LDC R1, c[0x0][0x37c] ;  /* 0x0000df00ff017b82 */ /* 0x000fe20000000800 */
[----:B------:R-:W0:Y:S07]  /*0010*/  S2R R0, SR_TID.X ;  /* 0x0000000000007919 */ /* 0x000e2e0000002100 */
[----:B------:R-:W0:Y:S01]  /*0020*/  S2UR UR4, SR_CTAID.X ;  /* 0x00000000000479c3 */ /* 0x000e220000002500 */
[----:B------:R-:W1:Y:S07]  /*0030*/  LDCU UR5, c[0x0][0x398] ;  /* 0x00007300ff0577ac */ /* 0x000e6e0008000800 */
[----:B------:R-:W0:Y:S02]  /*0040*/  LDC R9, c[0x0][0x360] ;  /* 0x0000d800ff097b82 */ /* 0x000e240000000800 */
[----:B0-----:R-:W-:-:S05]  /*0050*/  IMAD R9, R9, UR4, R0 ;  /* 0x0000000409097c24 */ /* 0x001fca000f8e0200 */
[----:B-1----:R-:W-:-:S13]  /*0060*/  ISETP.GE.AND P0, PT, R9, UR5, PT ;  /* 0x0000000509007c0c */ /* 0x002fda000bf06270 */
[----:B------:R-:W-:Y:S05]  /*0070*/  @P0 EXIT ;  /* 0x000000000000094d */ /* 0x000fea0003800000 */
[----:B------:R-:W0:Y:S01]  /*0080*/  LDC.64 R2, c[0x0][0x380] ;  /* 0x0000e000ff027b82 */ /* 0x000e220000000a00 */
[----:B------:R-:W1:Y:S07]  /*0090*/  LDCU.64 UR4, c[0x0][0x358] ;  /* 0x00006b00ff0477ac */ /* 0x000e6e0008000a00 */
[----:B------:R-:W2:Y:S08]  /*00a0*/  LDC.64 R4, c[0x0][0x388] ;  /* 0x0000e200ff047b82 */ /* 0x000eb00000000a00 */
[----:B------:R-:W3:Y:S01]  /*00b0*/  LDC.64 R6, c[0x0][0x390] ;  /* 0x0000e400ff067b82 */ /* 0x000ee20000000a00 */
[----:B0-----:R-:W-:-:S06]  /*00c0*/  IMAD.WIDE R2, R9, 0x4, R2 ;  /* 0x0000000409027825 */ /* 0x001fcc00078e0202 */
[----:B-1----:R-:W4:Y:S01]  /*00d0*/  LDG.E.CONSTANT R2, desc[UR4][R2.64] ;  /* 0x0000000402027981 */ /* 0x002f22000c1e9900 */
[----:B--2---:R-:W-:-:S06]  /*00e0*/  IMAD.WIDE R4, R9, 0x4, R4 ;  /* 0x0000000409047825 */ /* 0x004fcc00078e0204 */
[----:B------:R-:W4:Y:S01]  /*00f0*/  LDG.E.CONSTANT R5, desc[UR4][R4.64] ;  /* 0x0000000404057981 */ /* 0x000f22000c1e9900 */
[----:B---3--:R-:W-:-:S04]  /*0100*/  IMAD.WIDE R6, R9, 0x4, R6 ;  /* 0x0000000409067825 */ /* 0x008fc800078e0206 */
[----:B----4-:R-:W-:-:S05]  /*0110*/  FADD R9, R2, R5 ;  /* 0x0000000502097221 */ /* 0x010fca0000000000 */
[----:B------:R-:W-:Y:S01]  /*0120*/  STG.E desc[UR4][R6.64], R9 ;  /* 0x0000000906007986 */ /* 0x000fe2000c101904 */
[----:B------:R-:W-:Y:S05]  /*0130*/  EXIT ;  /* 0x000000000000794d */ /* 0x000fea0003800000 */
.L_x_0:
[----:B------:R-:W-:-:S00]  /*0140*/  BRA `(.L_x_0) ;  /* 0xfffffffc00fc7947 */ /* 0x000fc0000383ffff */
[----:B------:R-:W-:-:S00]  /*0150*/  NOP ;  /* 0x0000000000007918 */ /* 0x000fc00000000000 */
        /* <DEDUP_REMOVED lines=10> */
.L_x_1:


//--------------------- .nv.shared.reserved.0     --------------------------
	.section	.nv.shared.reserved.0,"aw",@nobits
	.weak		__nv_reservedSMEM_offset_0_alias
	.size		__nv_reservedSMEM_offset_0_alias, 0, 64
	.other		__nv_reservedSMEM_offset_0_alias,@"STO_CUDA_RESERVED_SHARED STV_DEFAULT"
__nv_reservedSMEM_offset_0_alias:
	.zero		0
	.zero		64


//--------------------- .nv.constant0.tensor_add_fp32_kernel --------------------------
	.section	.nv.constant0.tensor_add_fp32_kernel,"a",@progbits
	.sectionflags	@""
	.align	4
.nv.constant0.tensor_add_fp32_kernel:
	.zero		924


//--------------------- SYMBOLS --------------------------

	.type		.nv.reservedSmem.offset0,@object
	.size		.nv.reservedSmem.offset0,0x4
